	.headerflags	@"EF_CUDA_TEXMODE_UNIFIED EF_CUDA_64BIT_ADDRESS EF_CUDA_ACCELERATORS EF_CUDA_SM90 EF_CUDA_VIRTUAL_SM(EF_CUDA_SM90)"
	.elftype	@"ET_EXEC"


//--------------------- .nv.info                  --------------------------
	.section	.nv.info,"",@"SHT_CUDA_INFO"
	.align	4


	//----- nvinfo : EIATTR_REGCOUNT
	.align		4
        /*0000*/ 	.byte	0x04, 0x2f
        /*0002*/ 	.short	(.L_3 - .L_2)
	.align		4
.L_2:
        /*0004*/ 	.word	index@(triton_poi_fused__native_batch_norm_legit_no_training_relu_96)
        /*0008*/ 	.word	0x00000016


	//----- nvinfo : EIATTR_MIN_STACK_SIZE
	.align		4
.L_3:
        /*000c*/ 	.byte	0x04, 0x12
        /*000e*/ 	.short	(.L_5 - .L_4)
	.align		4
.L_4:
        /*0010*/ 	.word	index@(triton_poi_fused__native_batch_norm_legit_no_training_relu_96)
        /*0014*/ 	.word	0x00000000


	//----- nvinfo : EIATTR_FRAME_SIZE
	.align		4
.L_5:
        /*0018*/ 	.byte	0x04, 0x11
        /*001a*/ 	.short	(.L_7 - .L_6)
	.align		4
.L_6:
        /*001c*/ 	.word	index@(triton_poi_fused__native_batch_norm_legit_no_training_relu_96)
        /*0020*/ 	.word	0x00000000


	//----- nvinfo : EIATTR_MIN_STACK_SIZE
	.align		4
.L_7:
        /*0024*/ 	.byte	0x04, 0x12
        /*0026*/ 	.short	(.L_9 - .L_8)
	.align		4
.L_8:
        /*0028*/ 	.word	index@(triton_poi_fused__native_batch_norm_legit_no_training_relu_96)
        /*002c*/ 	.word	0x00000000
.L_9:


//--------------------- .nv.info.triton_poi_fused__native_batch_norm_legit_no_training_relu_96 --------------------------
	.section	.nv.info.triton_poi_fused__native_batch_norm_legit_no_training_relu_96,"",@"SHT_CUDA_INFO"
	.sectionflags	@""
	.align	4


	//----- nvinfo : EIATTR_CUDA_API_VERSION
	.align		4
        /*0000*/ 	.byte	0x04, 0x37
        /*0002*/ 	.short	(.L_11 - .L_10)
.L_10:
        /*0004*/ 	.word	0x0000007c


	//----- nvinfo : EIATTR_KPARAM_INFO
	.align		4
.L_11:
        /*0008*/ 	.byte	0x04, 0x17
        /*000a*/ 	.short	(.L_13 - .L_12)
.L_12:
        /*000c*/ 	.word	0x00000000
        /*0010*/ 	.short	0x0006
        /*0012*/ 	.short	0x0030
        /*0014*/ 	.byte	0x00, 0xf0, 0x11, 0x00


	//----- nvinfo : EIATTR_KPARAM_INFO
	.align		4
.L_13:
        /*0018*/ 	.byte	0x04, 0x17
        /*001a*/ 	.short	(.L_15 - .L_14)
.L_14:
        /*001c*/ 	.word	0x00000000
        /*0020*/ 	.short	0x0005
        /*0022*/ 	.short	0x0028
        /*0024*/ 	.byte	0x00, 0xf4, 0x21, 0x00


	//----- nvinfo : EIATTR_KPARAM_INFO
	.align		4
.L_15:
        /*0028*/ 	.byte	0x04, 0x17
        /*002a*/ 	.short	(.L_17 - .L_16)
.L_16:
        /*002c*/ 	.word	0x00000000
        /*0030*/ 	.short	0x0004
        /*0032*/ 	.short	0x0020
        /*0034*/ 	.byte	0x00, 0xf4, 0x21, 0x00


	//----- nvinfo : EIATTR_KPARAM_INFO
	.align		4
.L_17:
        /*0038*/ 	.byte	0x04, 0x17
        /*003a*/ 	.short	(.L_19 - .L_18)
.L_18:
        /*003c*/ 	.word	0x00000000
        /*0040*/ 	.short	0x0003
        /*0042*/ 	.short	0x0018
        /*0044*/ 	.byte	0x00, 0xf4, 0x21, 0x00


	//----- nvinfo : EIATTR_KPARAM_INFO
	.align		4
.L_19:
        /*0048*/ 	.byte	0x04, 0x17
        /*004a*/ 	.short	(.L_21 - .L_20)
.L_20:
        /*004c*/ 	.word	0x00000000
        /*0050*/ 	.short	0x0002
        /*0052*/ 	.short	0x0010
        /*0054*/ 	.byte	0x00, 0xf4, 0x21, 0x00


	//----- nvinfo : EIATTR_KPARAM_INFO
	.align		4
.L_21:
        /*0058*/ 	.byte	0x04, 0x17
        /*005a*/ 	.short	(.L_23 - .L_22)
.L_22:
        /*005c*/ 	.word	0x00000000
        /*0060*/ 	.short	0x0001
        /*0062*/ 	.short	0x0008
        /*0064*/ 	.byte	0x00, 0xf4, 0x21, 0x00


	//----- nvinfo : EIATTR_KPARAM_INFO
	.align		4
.L_23:
        /*0068*/ 	.byte	0x04, 0x17
        /*006a*/ 	.short	(.L_25 - .L_24)
.L_24:
        /*006c*/ 	.word	0x00000000
        /*0070*/ 	.short	0x0000
        /*0072*/ 	.short	0x0000
        /*0074*/ 	.byte	0x00, 0xf4, 0x21, 0x00


	//----- nvinfo : EIATTR_SPARSE_MMA_MASK
	.align		4
.L_25:
        /*0078*/ 	.byte	0x03, 0x50
        /*007a*/ 	.short	0x0000


	//----- nvinfo : EIATTR_MAXREG_COUNT
	.align		4
        /*007c*/ 	.byte	0x03, 0x1b
        /*007e*/ 	.short	0x00ff


	//----- nvinfo : EIATTR_EXIT_INSTR_OFFSETS
	.align		4
        /*0080*/ 	.byte	0x04, 0x1c
        /*0082*/ 	.short	(.L_27 - .L_26)


	//   ....[0]....
.L_26:
        /*0084*/ 	.word	0x000004a0


	//   ....[1]....
        /*0088*/ 	.word	0x000004c0


	//----- nvinfo : EIATTR_REQNTID
	.align		4
.L_27:
        /*008c*/ 	.byte	0x04, 0x10
        /*008e*/ 	.short	(.L_29 - .L_28)
.L_28:
        /*0090*/ 	.word	0x00000080
        /*0094*/ 	.word	0x00000001
        /*0098*/ 	.word	0x00000001


	//----- nvinfo : EIATTR_CBANK_PARAM_SIZE
	.align		4
.L_29:
        /*009c*/ 	.byte	0x03, 0x19
        /*009e*/ 	.short	0x0034


	//----- nvinfo : EIATTR_PARAM_CBANK
	.align		4
        /*00a0*/ 	.byte	0x04, 0x0a
        /*00a2*/ 	.short	(.L_31 - .L_30)
	.align		4
.L_30:
        /*00a4*/ 	.word	index@(.nv.constant0.triton_poi_fused__native_batch_norm_legit_no_training_relu_96)
        /*00a8*/ 	.short	0x0210
        /*00aa*/ 	.short	0x0034


	//----- nvinfo : EIATTR_SW_WAR
	.align		4
.L_31:
        /*00ac*/ 	.byte	0x04, 0x36
        /*00ae*/ 	.short	(.L_33 - .L_32)
.L_32:
        /*00b0*/ 	.word	0x00000008
.L_33:


//--------------------- .nv.callgraph             --------------------------
	.section	.nv.callgraph,"",@"SHT_CUDA_CALLGRAPH"
	.align	4
	.sectionentsize	8
	.align		4
        /*0000*/ 	.word	0x00000000
	.align		4
        /*0004*/ 	.word	0xffffffff
	.align		4
        /*0008*/ 	.word	0x00000000
	.align		4
        /*000c*/ 	.word	0xfffffffe
	.align		4
        /*0010*/ 	.word	0x00000000
	.align		4
        /*0014*/ 	.word	0xfffffffd
	.align		4
        /*0018*/ 	.word	0x00000000
	.align		4
        /*001c*/ 	.word	0xfffffffc


//--------------------- .nv.constant4             --------------------------
	.section	.nv.constant4,"a",@progbits
	.align	8
	.align		8
.nv.constant4:
        /*0000*/ 	.dword	_$_str
	.align		8
        /*0008*/ 	.dword	_$_str_$_2


//--------------------- .text.triton_poi_fused__native_batch_norm_legit_no_training_relu_96 --------------------------
	.section	.text.triton_poi_fused__native_batch_norm_legit_no_training_relu_96,"ax",@progbits
	.align	128
        .global         triton_poi_fused__native_batch_norm_legit_no_training_relu_96
        .type           triton_poi_fused__native_batch_norm_legit_no_training_relu_96,@function
        .size           triton_poi_fused__native_batch_norm_legit_no_training_relu_96,(.L_x_1 - triton_poi_fused__native_batch_norm_legit_no_training_relu_96)
        .other          triton_poi_fused__native_batch_norm_legit_no_training_relu_96,@"STO_CUDA_ENTRY STV_DEFAULT"
triton_poi_fused__native_batch_norm_legit_no_training_relu_96:
.text.triton_poi_fused__native_batch_norm_legit_no_training_relu_96:
[----:B------:R-:W0:Y:S01]  /*0000*/  LDC R1, c[0x0][0x28] ;  /* 0x00000a00ff017b82 */ /* 0x000e220000000800 */
[----:B------:R-:W1:Y:S01]  /*0010*/  S2R R0, SR_TID.X ;  /* 0x0000000000007919 */ /* 0x000e620000002100 */
[----:B------:R-:W-:-:S06]  /*0020*/  HFMA2.MMA R2, -RZ, RZ, 0, 0 ;  /* 0x00000000ff027435 */ /* 0x000fcc00000001ff */
[----:B------:R-:W2:Y:S01]  /*0030*/  LDC.64 R8, c[0x0][0x220] ;  /* 0x00008800ff087b82 */ /* 0x000ea20000000a00 */
[----:B------:R-:W-:Y:S01]  /*0040*/  ULDC.64 UR4, c[0x0][0x208] ;  /* 0x0000820000047ab9 */ /* 0x000fe20000000a00 */
[----:B------:R-:W3:Y:S06]  /*0050*/  S2R R5, SR_CTAID.X ;  /* 0x0000000000057919 */ /* 0x000eec0000002500 */
[----:B------:R-:W4:Y:S08]  /*0060*/  LDC.64 R14, c[0x0][0x218] ;  /* 0x00008600ff0e7b82 */ /* 0x000f300000000a00 */
[----:B------:R-:W5:Y:S08]  /*0070*/  LDC.64 R12, c[0x0][0x210] ;  /* 0x00008400ff0c7b82 */ /* 0x000f700000000a00 */
[----:B------:R-:W4:Y:S01]  /*0080*/  LDC.64 R16, c[0x0][0x228] ;  /* 0x00008a00ff107b82 */ /* 0x000f220000000a00 */
[----:B-1----:R-:W-:-:S07]  /*0090*/  SHF.L.U32 R0, R0, 0x1, RZ ;  /* 0x0000000100007819 */ /* 0x002fce00000006ff */
[----:B------:R-:W1:Y:S01]  /*00a0*/  LDC.64 R18, c[0x0][0x230] ;  /* 0x00008c00ff127b82 */ /* 0x000e620000000a00 */
[----:B---3--:R-:W-:Y:S02]  /*00b0*/  SHF.R.S32.HI R3, RZ, 0x17, R5 ;  /* 0x00000017ff037819 */ /* 0x008fe40000011405 */
[----:B------:R-:W-:Y:S02]  /*00c0*/  LOP3.LUT R0, R0, 0xfe, RZ, 0xc0, !PT ;  /* 0x000000fe00007812 */ /* 0x000fe400078ec0ff */
[----:B------:R-:W-:Y:S02]  /*00d0*/  SGXT R3, R3, 0x1 ;  /* 0x000000010303781a */ /* 0x000fe40000000200 */
[----:B------:R-:W-:-:S04]  /*00e0*/  LEA R0, R5, R0, 0x8 ;  /* 0x0000000005007211 */ /* 0x000fc800078e40ff */
[----:B------:R-:W-:Y:S02]  /*00f0*/  LEA.HI R3, R3, R0, RZ, 0x2 ;  /* 0x0000000003037211 */ /* 0x000fe400078f10ff */
[----:B------:R-:W-:Y:S02]  /*0100*/  ISETP.GE.AND P0, PT, R0, 0x3e00, PT ;  /* 0x00003e000000780c */ /* 0x000fe40003f06270 */
[----:B------:R-:W-:-:S05]  /*0110*/  SHF.R.S32.HI R3, RZ, 0x2, R3 ;  /* 0x00000002ff037819 */ /* 0x000fca0000011403 */
[----:B------:R-:W-:-:S05]  /*0120*/  IMAD.HI R2, R3, -0x7bdef7bd, R2 ;  /* 0x8421084303027827 */ /* 0x000fca00078e0202 */
[----:B------:R-:W-:-:S04]  /*0130*/  SHF.R.U32.HI R5, RZ, 0x1f, R2 ;  /* 0x0000001fff057819 */ /* 0x000fc80000011602 */
[----:B------:R-:W-:-:S05]  /*0140*/  LEA.HI.SX32 R5, R2, R5, 0x17 ;  /* 0x0000000502057211 */ /* 0x000fca00078fbaff */
[----:B------:R-:W-:Y:S01]  /*0150*/  IMAD R11, R5, -0x3e0, R3 ;  /* 0xfffffc20050b7824 */ /* 0x000fe200078e0203 */
[----:B------:R-:W-:-:S03]  /*0160*/  CS2R R4, SRZ ;  /* 0x0000000000047805 */ /* 0x000fc6000001ff00 */
[----:B--2---:R-:W-:-:S05]  /*0170*/  IMAD.WIDE R8, R11, 0x4, R8 ;  /* 0x000000040b087825 */ /* 0x004fca00078e0208 */
[----:B------:R-:W2:Y:S04]  /*0180*/  @!P0 LDG.E.EL R4, desc[UR4][R8.64] ;  /* 0x0000000408048981 */ /* 0x000ea8000c2e1900 */
[----:B------:R3:W2:Y:S01]  /*0190*/  @!P0 LDG.E.EL R5, desc[UR4][R8.64] ;  /* 0x0000000408058981 */ /* 0x0006a2000c2e1900 */
[----:B------:R-:W-:Y:S02]  /*01a0*/  CS2R R6, SRZ ;  /* 0x0000000000067805 */ /* 0x000fe4000001ff00 */
[----:B------:R-:W-:Y:S01]  /*01b0*/  CS2R R2, SRZ ;  /* 0x0000000000027805 */ /* 0x000fe2000001ff00 */
[----:B----4-:R-:W-:-:S04]  /*01c0*/  IMAD.WIDE R14, R11, 0x4, R14 ;  /* 0x000000040b0e7825 */ /* 0x010fc800078e020e */
[----:B-----5:R-:W-:Y:S01]  /*01d0*/  IMAD.WIDE R12, R0, 0x4, R12 ;  /* 0x00000004000c7825 */ /* 0x020fe200078e020c */
[----:B------:R-:W4:Y:S01]  /*01e0*/  @!P0 LDG.E.EL R7, desc[UR4][R14.64] ;  /* 0x000000040e078981 */ /* 0x000f22000c2e1900 */
[----:B---3--:R-:W-:Y:S02]  /*01f0*/  CS2R R8, SRZ ;  /* 0x0000000000087805 */ /* 0x008fe4000001ff00 */
[C---:B0-----:R-:W-:Y:S01]  /*0200*/  IMAD.WIDE R16, R11.reuse, 0x4, R16 ;  /* 0x000000040b107825 */ /* 0x041fe200078e0210 */
[----:B------:R0:W3:Y:S03]  /*0210*/  @!P0 LDG.E.EL R6, desc[UR4][R14.64] ;  /* 0x000000040e068981 */ /* 0x0000e6000c2e1900 */
[----:B-1----:R-:W-:Y:S01]  /*0220*/  IMAD.WIDE R18, R11, 0x4, R18 ;  /* 0x000000040b127825 */ /* 0x002fe200078e0212 */
[----:B------:R1:W4:Y:S01]  /*0230*/  @!P0 LDG.E.64 R2, desc[UR4][R12.64] ;  /* 0x000000040c028981 */ /* 0x000322000c1e1b00 */
[----:B------:R-:W-:-:S03]  /*0240*/  CS2R R10, SRZ ;  /* 0x00000000000a7805 */ /* 0x000fc6000001ff00 */
[----:B------:R-:W5:Y:S04]  /*0250*/  @!P0 LDG.E.EL R9, desc[UR4][R18.64] ;  /* 0x0000000412098981 */ /* 0x000f68000c2e1900 */
[----:B------:R-:W5:Y:S04]  /*0260*/  @!P0 LDG.E.EL R10, desc[UR4][R16.64] ;  /* 0x00000004100a8981 */ /* 0x000f68000c2e1900 */
[----:B------:R-:W3:Y:S04]  /*0270*/  @!P0 LDG.E.EL R11, desc[UR4][R16.64] ;  /* 0x00000004100b8981 */ /* 0x000ee8000c2e1900 */
[----:B------:R-:W3:Y:S01]  /*0280*/  @!P0 LDG.E.EL R8, desc[UR4][R18.64] ;  /* 0x0000000412088981 */ /* 0x000ee2000c2e1900 */
[----:B0-----:R-:W-:Y:S01]  /*0290*/  MOV R14, 0x3e800000 ;  /* 0x3e800000000e7802 */ /* 0x001fe20000000f00 */
[----:B--2---:R-:W-:Y:S01]  /*02a0*/  FADD R4, R4, 9.9999997473787516356e-06 ;  /* 0x3727c5ac04047421 */ /* 0x004fe20000000000 */
[----:B------:R-:W-:-:S03]  /*02b0*/  FADD R5, R5, 9.9999997473787516356e-06 ;  /* 0x3727c5ac05057421 */ /* 0x000fc60000000000 */
[----:B-1----:R-:W0:Y:S08]  /*02c0*/  MUFU.SQRT R12, R4 ;  /* 0x00000004000c7308 */ /* 0x002e300000002000 */
[----:B------:R1:W2:Y:S01]  /*02d0*/  MUFU.SQRT R13, R5 ;  /* 0x00000005000d7308 */ /* 0x0002a20000002000 */
[C---:B0-----:R-:W-:Y:S02]  /*02e0*/  FSETP.GT.AND P1, PT, R12.reuse, 8.50705917302346158658e+37, PT ;  /* 0x7e8000000c00780b */ /* 0x041fe40003f24000 */
[----:B------:R-:W-:Y:S01]  /*02f0*/  FSETP.GEU.AND P3, PT, R12, 1.175494350822287508e-38, PT ;  /* 0x008000000c00780b */ /* 0x000fe20003f6e000 */
[----:B-1----:R-:W0:Y:S01]  /*0300*/  LDC.64 R4, c[0x0][0x238] ;  /* 0x00008e00ff047b82 */ /* 0x002e220000000a00 */
[----:B--2---:R-:W-:-:S02]  /*0310*/  FSETP.GT.AND P2, PT, R13, 8.50705917302346158658e+37, PT ;  /* 0x7e8000000d00780b */ /* 0x004fc40003f44000 */
[----:B------:R-:W-:-:S07]  /*0320*/  FSETP.GEU.AND P4, PT, R13, 1.175494350822287508e-38, PT ;  /* 0x008000000d00780b */ /* 0x000fce0003f8e000 */
[----:B------:R-:W-:-:S04]  /*0330*/  @P1 FMUL R12, R12, 0.25 ;  /* 0x3e8000000c0c1820 */ /* 0x000fc80000400000 */
[----:B------:R-:W-:Y:S01]  /*0340*/  @!P3 FMUL R12, R12, 16777216 ;  /* 0x4b8000000c0cb820 */ /* 0x000fe20000400000 */
[----:B------:R-:W-:-:S04]  /*0350*/  @P2 FMUL R13, R13, 0.25 ;  /* 0x3e8000000d0d2820 */ /* 0x000fc80000400000 */
[----:B------:R-:W-:Y:S01]  /*0360*/  @!P4 FMUL R13, R13, 16777216 ;  /* 0x4b8000000d0dc820 */ /* 0x000fe20000400000 */
[----:B------:R-:W1:Y:S01]  /*0370*/  MUFU.RCP R12, R12 ;  /* 0x0000000c000c7308 */ /* 0x000e620000001000 */
[----:B------:R-:W-:-:S07]  /*0380*/  FSEL R15, R14, 1, P1 ;  /* 0x3f8000000e0f7808 */ /* 0x000fce0000800000 */
[----:B------:R-:W2:Y:S01]  /*0390*/  MUFU.RCP R13, R13 ;  /* 0x0000000d000d7308 */ /* 0x000ea20000001000 */
[----:B------:R-:W-:Y:S01]  /*03a0*/  FSEL R14, R14, 1, P2 ;  /* 0x3f8000000e0e7808 */ /* 0x000fe20001000000 */
[----:B------:R-:W-:-:S04]  /*03b0*/  @!P3 FMUL R15, R15, 16777216 ;  /* 0x4b8000000f0fb820 */ /* 0x000fc80000400000 */
[----:B------:R-:W-:Y:S01]  /*03c0*/  @!P4 FMUL R14, R14, 16777216 ;  /* 0x4b8000000e0ec820 */ /* 0x000fe20000400000 */
[----:B----4-:R-:W-:Y:S01]  /*03d0*/  FADD R2, -R7, R2 ;  /* 0x0000000207027221 */ /* 0x010fe20000000100 */
[----:B---3--:R-:W-:Y:S01]  /*03e0*/  FADD R3, -R6, R3 ;  /* 0x0000000306037221 */ /* 0x008fe20000000100 */
[----:B-1----:R-:W-:Y:S01]  /*03f0*/  FMUL R15, R12, R15 ;  /* 0x0000000f0c0f7220 */ /* 0x002fe20000400000 */
[----:B--2---:R-:W-:-:S03]  /*0400*/  FMUL R14, R13, R14 ;  /* 0x0000000e0d0e7220 */ /* 0x004fc60000400000 */
[----:B------:R-:W-:Y:S01]  /*0410*/  FMUL R2, R2, R15 ;  /* 0x0000000f02027220 */ /* 0x000fe20000400000 */
[----:B------:R-:W-:-:S03]  /*0420*/  FMUL R3, R3, R14 ;  /* 0x0000000e03037220 */ /* 0x000fc60000400000 */
[----:B-----5:R-:W-:Y:S01]  /*0430*/  FFMA R2, R2, R10, R9 ;  /* 0x0000000a02027223 */ /* 0x020fe20000000009 */
[----:B------:R-:W-:-:S04]  /*0440*/  FFMA R3, R3, R11, R8 ;  /* 0x0000000b03037223 */ /* 0x000fc80000000008 */
[----:B------:R-:W-:Y:S02]  /*0450*/  FSETP.GEU.AND P1, PT, R2, RZ, PT ;  /* 0x000000ff0200720b */ /* 0x000fe40003f2e000 */
[C---:B------:R-:W-:Y:S01]  /*0460*/  FSETP.GEU.AND P2, PT, R3.reuse, RZ, PT ;  /* 0x000000ff0300720b */ /* 0x040fe20003f4e000 */
[----:B0-----:R-:W-:Y:S01]  /*0470*/  IMAD.WIDE R4, R0, 0x4, R4 ;  /* 0x0000000400047825 */ /* 0x001fe200078e0204 */
[----:B------:R-:W-:Y:S02]  /*0480*/  FSEL R2, R2, RZ, P1 ;  /* 0x000000ff02027208 */ /* 0x000fe40000800000 */
[----:B------:R-:W-:Y:S01]  /*0490*/  FSEL R3, R3, RZ, P2 ;  /* 0x000000ff03037208 */ /* 0x000fe20001000000 */
[----:B------:R-:W-:Y:S08]  /*04a0*/  @P0 EXIT ;  /* 0x000000000000094d */ /* 0x000ff00003800000 */
[----:B------:R-:W-:Y:S01]  /*04b0*/  STG.E.64 desc[UR4][R4.64], R2 ;  /* 0x0000000204007986 */ /* 0x000fe2000c101b04 */
[----:B------:R-:W-:Y:S05]  /*04c0*/  EXIT ;  /* 0x000000000000794d */ /* 0x000fea0003800000 */
.L_x_0:
[----:B------:R-:W-:-:S00]  /*04d0*/  BRA `(.L_x_0) ;  /* 0xfffffffc00fc7947 */ /* 0x000fc0000383ffff */
[----:B------:R-:W-:-:S00]  /*04e0*/  NOP ;  /* 0x0000000000007918 */ /* 0x000fc00000000000 */
        /* <DEDUP_REMOVED lines=9> */
.L_x_1:


//--------------------- .nv.global.init           --------------------------
	.section	.nv.global.init,"aw",@progbits
.nv.global.init:
	.type		_$_str,@object
	.size		_$_str,(_$_str_$_2 - _$_str)
_$_str:
        /*0000*/ 	.byte	0x5f, 0x5f, 0x43, 0x55, 0x44, 0x41, 0x5f, 0x46, 0x54, 0x5a, 0x00
	.type		_$_str_$_2,@object
	.size		_$_str_$_2,(.L_1 - _$_str_$_2)
_$_str_$_2:
        /*000b*/ 	.byte	0x5f, 0x5f, 0x43, 0x55, 0x44, 0x41, 0x5f, 0x50, 0x52, 0x45, 0x43, 0x5f, 0x53, 0x51, 0x52, 0x54
        /*001b*/ 	.byte	0x00
.L_1:


//--------------------- .nv.constant0.triton_poi_fused__native_batch_norm_legit_no_training_relu_96 --------------------------
	.section	.nv.constant0.triton_poi_fused__native_batch_norm_legit_no_training_relu_96,"a",@progbits
	.sectionflags	@""
	.align	4
.nv.constant0.triton_poi_fused__native_batch_norm_legit_no_training_relu_96:
	.zero		580
